	.headerflags	@"EF_CUDA_TEXMODE_UNIFIED EF_CUDA_64BIT_ADDRESS EF_CUDA_SM86 EF_CUDA_VIRTUAL_SM(EF_CUDA_SM86)"
	.elftype	@"ET_EXEC"


//--------------------- .nv.info                  --------------------------
	.section	.nv.info,"",@"SHT_CUDA_INFO"
	.align	4


	//----- nvinfo : EIATTR_REGCOUNT
	.align		4
        /*0000*/ 	.byte	0x04, 0x2f
        /*0002*/ 	.short	(.L_5 - .L_4)
	.align		4
.L_4:
        /*0004*/ 	.word	index@(triton_per_fused_add_embedding_mean_mul_pow_rsqrt_5)
        /*0008*/ 	.word	0x00000022


	//----- nvinfo : EIATTR_FRAME_SIZE
	.align		4
.L_5:
        /*000c*/ 	.byte	0x04, 0x11
        /*000e*/ 	.short	(.L_7 - .L_6)
	.align		4
.L_6:
        /*0010*/ 	.word	index@(triton_per_fused_add_embedding_mean_mul_pow_rsqrt_5)
        /*0014*/ 	.word	0x00000000


	//----- nvinfo : EIATTR_MIN_STACK_SIZE
	.align		4
.L_7:
        /*0018*/ 	.byte	0x04, 0x12
        /*001a*/ 	.short	(.L_9 - .L_8)
	.align		4
.L_8:
        /*001c*/ 	.word	index@(triton_per_fused_add_embedding_mean_mul_pow_rsqrt_5)
        /*0020*/ 	.word	0x00000000
.L_9:


//--------------------- .nv.info.triton_per_fused_add_embedding_mean_mul_pow_rsqrt_5 --------------------------
	.section	.nv.info.triton_per_fused_add_embedding_mean_mul_pow_rsqrt_5,"",@"SHT_CUDA_INFO"
	.sectionflags	@""
	.align	4


	//----- nvinfo : EIATTR_CUDA_API_VERSION
	.align		4
        /*0000*/ 	.byte	0x04, 0x37
        /*0002*/ 	.short	(.L_11 - .L_10)
.L_10:
        /*0004*/ 	.word	0x00000080


	//----- nvinfo : EIATTR_SW2861232_WAR
	.align		4
.L_11:
        /*0008*/ 	.byte	0x01, 0x35
	.zero		2


	//----- nvinfo : EIATTR_PARAM_CBANK
	.align		4
        /*000c*/ 	.byte	0x04, 0x0a
        /*000e*/ 	.short	(.L_13 - .L_12)
	.align		4
.L_12:
        /*0010*/ 	.word	index@(.nv.constant0.triton_per_fused_add_embedding_mean_mul_pow_rsqrt_5)
        /*0014*/ 	.short	0x0160
        /*0016*/ 	.short	0x0038


	//----- nvinfo : EIATTR_CBANK_PARAM_SIZE
	.align		4
.L_13:
        /*0018*/ 	.byte	0x03, 0x19
        /*001a*/ 	.short	0x0038


	//----- nvinfo : EIATTR_KPARAM_INFO
	.align		4
        /*001c*/ 	.byte	0x04, 0x17
        /*001e*/ 	.short	(.L_15 - .L_14)
.L_14:
        /*0020*/ 	.word	0x00000000
        /*0024*/ 	.short	0x0007
        /*0026*/ 	.short	0x0030
        /*0028*/ 	.byte	0x00, 0xf4, 0x21, 0x00


	//----- nvinfo : EIATTR_KPARAM_INFO
	.align		4
.L_15:
        /*002c*/ 	.byte	0x04, 0x17
        /*002e*/ 	.short	(.L_17 - .L_16)
.L_16:
        /*0030*/ 	.word	0x00000000
        /*0034*/ 	.short	0x0006
        /*0036*/ 	.short	0x002c
        /*0038*/ 	.byte	0x00, 0xf0, 0x11, 0x00


	//----- nvinfo : EIATTR_KPARAM_INFO
	.align		4
.L_17:
        /*003c*/ 	.byte	0x04, 0x17
        /*003e*/ 	.short	(.L_19 - .L_18)
.L_18:
        /*0040*/ 	.word	0x00000000
        /*0044*/ 	.short	0x0005
        /*0046*/ 	.short	0x0028
        /*0048*/ 	.byte	0x00, 0xf0, 0x11, 0x00


	//----- nvinfo : EIATTR_KPARAM_INFO
	.align		4
.L_19:
        /*004c*/ 	.byte	0x04, 0x17
        /*004e*/ 	.short	(.L_21 - .L_20)
.L_20:
        /*0050*/ 	.word	0x00000000
        /*0054*/ 	.short	0x0004
        /*0056*/ 	.short	0x0020
        /*0058*/ 	.byte	0x00, 0xf4, 0x21, 0x00


	//----- nvinfo : EIATTR_KPARAM_INFO
	.align		4
.L_21:
        /*005c*/ 	.byte	0x04, 0x17
        /*005e*/ 	.short	(.L_23 - .L_22)
.L_22:
        /*0060*/ 	.word	0x00000000
        /*0064*/ 	.short	0x0003
        /*0066*/ 	.short	0x0018
        /*0068*/ 	.byte	0x00, 0xf4, 0x21, 0x00


	//----- nvinfo : EIATTR_KPARAM_INFO
	.align		4
.L_23:
        /*006c*/ 	.byte	0x04, 0x17
        /*006e*/ 	.short	(.L_25 - .L_24)
.L_24:
        /*0070*/ 	.word	0x00000000
        /*0074*/ 	.short	0x0002
        /*0076*/ 	.short	0x0010
        /*0078*/ 	.byte	0x00, 0xf4, 0x21, 0x00


	//----- nvinfo : EIATTR_KPARAM_INFO
	.align		4
.L_25:
        /*007c*/ 	.byte	0x04, 0x17
        /*007e*/ 	.short	(.L_27 - .L_26)
.L_26:
        /*0080*/ 	.word	0x00000000
        /*0084*/ 	.short	0x0001
        /*0086*/ 	.short	0x0008
        /*0088*/ 	.byte	0x00, 0xf4, 0x21, 0x00


	//----- nvinfo : EIATTR_KPARAM_INFO
	.align		4
.L_27:
        /*008c*/ 	.byte	0x04, 0x17
        /*008e*/ 	.short	(.L_29 - .L_28)
.L_28:
        /*0090*/ 	.word	0x00000000
        /*0094*/ 	.short	0x0000
        /*0096*/ 	.short	0x0000
        /*0098*/ 	.byte	0x00, 0xf4, 0x21, 0x00


	//----- nvinfo : EIATTR_MAXREG_COUNT
	.align		4
.L_29:
        /*009c*/ 	.byte	0x03, 0x1b
        /*009e*/ 	.short	0x00ff


	//----- nvinfo : EIATTR_EXTERNS
	.align		4
        /*00a0*/ 	.byte	0x04, 0x0f
        /*00a2*/ 	.short	(.L_31 - .L_30)


	//   ....[0]....
	.align		4
.L_30:
        /*00a4*/ 	.word	index@(__assertfail)


	//----- nvinfo : EIATTR_COOP_GROUP_MASK_REGIDS
	.align		4
.L_31:
        /*00a8*/ 	.byte	0x04, 0x29
        /*00aa*/ 	.short	(.L_33 - .L_32)


	//   ....[0]....
.L_32:
        /*00ac*/ 	.word	0xffffffff


	//   ....[1]....
        /*00b0*/ 	.word	0xffffffff


	//   ....[2]....
        /*00b4*/ 	.word	0xffffffff


	//   ....[3]....
        /*00b8*/ 	.word	0xffffffff


	//   ....[4]....
        /*00bc*/ 	.word	0xffffffff


	//   ....[5]....
        /*00c0*/ 	.word	0xffffffff


	//   ....[6]....
        /*00c4*/ 	.word	0xffffffff


	//----- nvinfo : EIATTR_COOP_GROUP_INSTR_OFFSETS
	.align		4
.L_33:
        /*00c8*/ 	.byte	0x04, 0x28
        /*00ca*/ 	.short	(.L_35 - .L_34)


	//   ....[0]....
.L_34:
        /*00cc*/ 	.word	0x00000420


	//   ....[1]....
        /*00d0*/ 	.word	0x00000450


	//   ....[2]....
        /*00d4*/ 	.word	0x00000480


	//   ....[3]....
        /*00d8*/ 	.word	0x000004a0


	//   ....[4]....
        /*00dc*/ 	.word	0x000004c0


	//   ....[5]....
        /*00e0*/ 	.word	0x00000540


	//   ....[6]....
        /*00e4*/ 	.word	0x00000560


	//----- nvinfo : EIATTR_SYSCALL_OFFSETS
	.align		4
.L_35:
        /*00e8*/ 	.byte	0x04, 0x46
        /*00ea*/ 	.short	(.L_37 - .L_36)


	//   ....[0]....
.L_36:
        /*00ec*/ 	.word	0x000002b0


	//----- nvinfo : EIATTR_EXIT_INSTR_OFFSETS
	.align		4
.L_37:
        /*00f0*/ 	.byte	0x04, 0x1c
        /*00f2*/ 	.short	(.L_39 - .L_38)


	//   ....[0]....
.L_38:
        /*00f4*/ 	.word	0x00000690


	//----- nvinfo : EIATTR_REQNTID
	.align		4
.L_39:
        /*00f8*/ 	.byte	0x04, 0x10
        /*00fa*/ 	.short	(.L_41 - .L_40)
.L_40:
        /*00fc*/ 	.word	0x00000080
        /*0100*/ 	.word	0x00000001
        /*0104*/ 	.word	0x00000001
.L_41:


//--------------------- .nv.callgraph             --------------------------
	.section	.nv.callgraph,"",@"SHT_CUDA_CALLGRAPH"
	.align	4
	.sectionentsize	8
	.align		4
        /*0000*/ 	.word	0x00000000
	.align		4
        /*0004*/ 	.word	0xffffffff
	.align		4
        /*0008*/ 	.word	index@(triton_per_fused_add_embedding_mean_mul_pow_rsqrt_5)
	.align		4
        /*000c*/ 	.word	index@(__assertfail)
	.align		4
        /*0010*/ 	.word	0x00000000
	.align		4
        /*0014*/ 	.word	0xfffffffe
	.align		4
        /*0018*/ 	.word	0x00000000
	.align		4
        /*001c*/ 	.word	0xfffffffd
	.align		4
        /*0020*/ 	.word	0x00000000
	.align		4
        /*0024*/ 	.word	0xfffffffc


//--------------------- .nv.rel.action            --------------------------
	.section	.nv.rel.action,"",@"SHT_CUDA_RELOCINFO"
	.align	8
	.sectionentsize	8
        /*0000*/ 	.byte	0x73, 0x00, 0x00, 0x00, 0x00, 0x00, 0x00, 0x00, 0x00, 0x00, 0x00, 0x11, 0x25, 0x00, 0x05, 0x36


//--------------------- .nv.constant4             --------------------------
	.section	.nv.constant4,"a",@progbits
	.align	8
	.align		8
.nv.constant4:
        /*0000*/ 	.dword	__assertfail
	.align		8
        /*0008*/ 	.dword	assertFunc_0
	.align		8
        /*0010*/ 	.dword	assertFile_0
	.align		8
        /*0018*/ 	.dword	assertMessage_0
	.align		8
        /*0020*/ 	.dword	_$_str


//--------------------- .nv.constant0.triton_per_fused_add_embedding_mean_mul_pow_rsqrt_5 --------------------------
	.section	.nv.constant0.triton_per_fused_add_embedding_mean_mul_pow_rsqrt_5,"a",@progbits
	.sectionflags	@""
	.align	4
.nv.constant0.triton_per_fused_add_embedding_mean_mul_pow_rsqrt_5:
	.zero		408


//--------------------- .text.triton_per_fused_add_embedding_mean_mul_pow_rsqrt_5 --------------------------
	.section	.text.triton_per_fused_add_embedding_mean_mul_pow_rsqrt_5,"ax",@progbits
	.sectionflags	@"SHF_BARRIERS=1"
	.sectioninfo	@"SHI_REGISTERS=34"
	.align	128
        .global         triton_per_fused_add_embedding_mean_mul_pow_rsqrt_5
        .type           triton_per_fused_add_embedding_mean_mul_pow_rsqrt_5,@function
        .size           triton_per_fused_add_embedding_mean_mul_pow_rsqrt_5,(.L_x_2 - triton_per_fused_add_embedding_mean_mul_pow_rsqrt_5)
        .other          triton_per_fused_add_embedding_mean_mul_pow_rsqrt_5,@"STO_CUDA_ENTRY STV_DEFAULT"
triton_per_fused_add_embedding_mean_mul_pow_rsqrt_5:
.text.triton_per_fused_add_embedding_mean_mul_pow_rsqrt_5:
[----:B------:R-:W-:Y:S02]  /*0000*/  IMAD.MOV.U32 R1, RZ, RZ, c[0x0][0x28] ;  /* 0x00000a00ff017624 */ /* 0x000fe400078e00ff */
[----:B------:R-:W0:Y:S01]  /*0010*/  S2R R3, SR_CTAID.X ;  /* 0x0000000000037919 */ /* 0x000e220000002500 */
[----:B------:R-:W-:Y:S01]  /*0020*/  MOV R22, 0x8 ;  /* 0x0000000800167802 */ /* 0x000fe20000000f00 */
[----:B------:R-:W-:Y:S02]  /*0030*/  UMOV UR6, 0x0 ;  /* 0x0000000000067882 */ /* 0x000fe40000000000 */
[----:B------:R-:W-:Y:S01]  /*0040*/  UMOV UR7, 0x14f00000 ;  /* 0x14f0000000077882 */ /* 0x000fe20000000000 */
[----:B------:R-:W1:Y:S01]  /*0050*/  S2R R29, SR_TID.X ;  /* 0x00000000001d7919 */ /* 0x000e620000002100 */
[----:B0-----:R-:W-:-:S06]  /*0060*/  IMAD.WIDE.U32 R22, R3, R22, c[0x0][0x160] ;  /* 0x0000580003167625 */ /* 0x001fcc00078e0016 */
[----:B------:R-:W2:Y:S01]  /*0070*/  LDG.E.EL.64 R22, desc[UR6][R22.64] ;  /* 0x0000000616167981 */ /* 0x000ea2200c2e1b00 */
[----:B-1----:R-:W-:Y:S01]  /*0080*/  IMAD.SHL.U32 R30, R29, 0x4, RZ ;  /* 0x000000041d1e7824 */ /* 0x002fe200078e00ff */
[----:B------:R-:W-:Y:S01]  /*0090*/  MOV R25, 0x4 ;  /* 0x0000000400197802 */ /* 0x000fe20000000f00 */
[----:B------:R-:W-:-:S03]  /*00a0*/  ULDC.64 UR4, c[0x0][0x118] ;  /* 0x0000460000047ab9 */ /* 0x000fc60000000a00 */
[----:B------:R-:W-:-:S05]  /*00b0*/  LOP3.LUT R30, R30, 0x1fc, RZ, 0xc0, !PT ;  /* 0x000001fc1e1e7812 */ /* 0x000fca00078ec0ff */
[----:B------:R-:W-:Y:S02]  /*00c0*/  IMAD R28, R3, 0x200, R30 ;  /* 0x00000200031c7824 */ /* 0x000fe400078e021e */
[----:B------:R-:W-:-:S04]  /*00d0*/  IMAD.WIDE.U32 R16, R30, R25, c[0x0][0x178] ;  /* 0x00005e001e107625 */ /* 0x000fc800078e0019 */
[----:B------:R-:W-:Y:S02]  /*00e0*/  IMAD.WIDE R24, R28, R25, c[0x0][0x170] ;  /* 0x00005c001c187625 */ /* 0x000fe400078e0219 */
[----:B------:R-:W5:Y:S04]  /*00f0*/  LDG.E.EL.128 R16, desc[UR6][R16.64] ;  /* 0x0000000610107981 */ /* 0x000f68200c2e1d00 */
[----:B------:R-:W5:Y:S01]  /*0100*/  LDG.E.128 R24, [R24.64] ;  /* 0x0000000418187981 */ /* 0x000f62000c1e1d00 */
[----:B--2---:R-:W-:Y:S02]  /*0110*/  ISETP.GE.AND P1, PT, R23, RZ, PT ;  /* 0x000000ff1700720c */ /* 0x004fe40003f26270 */
[----:B------:R-:W-:-:S04]  /*0120*/  IADD3 R3, P0, R22, 0x7d80, RZ ;  /* 0x00007d8016037810 */ /* 0x000fc80007f1e0ff */
[----:B------:R-:W-:Y:S02]  /*0130*/  SEL R0, R3, R22, !P1 ;  /* 0x0000001603007207 */ /* 0x000fe40004800000 */
[-C--:B------:R-:W-:Y:S02]  /*0140*/  IADD3.X R3, RZ, R23.reuse, RZ, P0, !PT ;  /* 0x00000017ff037210 */ /* 0x080fe400007fe4ff */
[----:B------:R-:W-:Y:S02]  /*0150*/  ISETP.GE.U32.AND P0, PT, R0, 0x7d80, PT ;  /* 0x00007d800000780c */ /* 0x000fe40003f06070 */
[----:B------:R-:W-:-:S04]  /*0160*/  SEL R0, R3, R23, !P1 ;  /* 0x0000001703007207 */ /* 0x000fc80004800000 */
[----:B------:R-:W-:-:S13]  /*0170*/  ISETP.GE.U32.AND.EX P0, PT, R0, RZ, PT, P0 ;  /* 0x000000ff0000720c */ /* 0x000fda0003f06100 */
[----:B------:R-:W-:Y:S05]  /*0180*/  @!P0 BRA `(.L_x_0) ;  /* 0x0000013000008947 */ /* 0x000fea0003800000 */
[----:B------:R-:W-:Y:S01]  /*0190*/  MOV R2, 0x0 ;  /* 0x0000000000027802 */ /* 0x000fe20000000f00 */
[----:B------:R-:W-:Y:S01]  /*01a0*/  IMAD.MOV.U32 R4, RZ, RZ, c[0x4][0x18] ;  /* 0x01000600ff047624 */ /* 0x000fe200078e00ff */
[----:B------:R-:W-:Y:S01]  /*01b0*/  MOV R5, c[0x4][0x1c] ;  /* 0x0100070000057a02 */ /* 0x000fe20000000f00 */
[----:B------:R-:W-:Y:S01]  /*01c0*/  IMAD.MOV.U32 R6, RZ, RZ, c[0x4][0x10] ;  /* 0x01000400ff067624 */ /* 0x000fe200078e00ff */
[----:B------:R-:W-:Y:S01]  /*01d0*/  MOV R7, c[0x4][0x14] ;  /* 0x0100050000077a02 */ /* 0x000fe20000000f00 */
[----:B------:R-:W-:Y:S01]  /*01e0*/  IMAD.MOV.U32 R8, RZ, RZ, 0x2a ;  /* 0x0000002aff087424 */ /* 0x000fe200078e00ff */
[----:B------:R-:W0:Y:S01]  /*01f0*/  LDC.64 R2, c[0x4][R2] ;  /* 0x0100000002027b82 */ /* 0x000e220000000a00 */
[----:B------:R-:W-:Y:S01]  /*0200*/  MOV R10, c[0x4][0x8] ;  /* 0x01000200000a7a02 */ /* 0x000fe20000000f00 */
[----:B------:R-:W-:Y:S01]  /*0210*/  IMAD.MOV.U32 R11, RZ, RZ, c[0x4][0xc] ;  /* 0x01000300ff0b7624 */ /* 0x000fe200078e00ff */
[----:B------:R-:W-:Y:S01]  /*0220*/  MOV R12, 0x1 ;  /* 0x00000001000c7802 */ /* 0x000fe20000000f00 */
[----:B------:R-:W-:-:S04]  /*0230*/  IMAD.MOV.U32 R13, RZ, RZ, RZ ;  /* 0x000000ffff0d7224 */ /* 0x000fc800078e00ff */
[----:B------:R-:W-:-:S03]  /*0240*/  LEPC R14 ;  /* 0x00000000000e734e */ /* 0x000fc60000000000 */
[----:B------:R-:W-:Y:S02]  /*0250*/  MOV R9, 0x2c0 ;  /* 0x000002c000097802 */ /* 0x000fe40000000f00 */
[----:B------:R-:W-:-:S02]  /*0260*/  MOV R20, 0x240 ;  /* 0x0000024000147802 */ /* 0x000fc40000000f00 */
[----:B------:R-:W-:Y:S02]  /*0270*/  MOV R21, 0x0 ;  /* 0x0000000000157802 */ /* 0x000fe40000000f00 */
[----:B------:R-:W-:Y:S02]  /*0280*/  MOV R0, 0x0 ;  /* 0x0000000000007802 */ /* 0x000fe40000000f00 */
[----:B------:R-:W-:-:S04]  /*0290*/  IADD3 R20, P0, P2, -R20, R9, R14 ;  /* 0x0000000914147210 */ /* 0x000fc80007a1e10e */
[----:B------:R-:W-:-:S04]  /*02a0*/  IADD3.X R21, ~R0, R21, R15, P0, P2 ;  /* 0x0000001500157210 */ /* 0x000fc800007e450f */
[----:B0----5:R-:W-:Y:S05]  /*02b0*/  CALL.ABS.NOINC R2 ;  /* 0x0000000002007343 */ /* 0x021fea0003c00000 */
.L_x_0:
[C---:B------:R-:W-:Y:S01]  /*02c0*/  SHF.L.U32 R3, R22.reuse, 0x9, RZ ;  /* 0x0000000916037819 */ /* 0x040fe200000006ff */
[----:B------:R-:W-:Y:S01]  /*02d0*/  BAR.SYNC.DEFER_BLOCKING 0x0 ;  /* 0x0000000000007b1d */ /* 0x000fe20000010000 */
[----:B------:R-:W-:Y:S02]  /*02e0*/  SHF.L.U64.HI R22, R22, 0x9, R23 ;  /* 0x0000000916167819 */ /* 0x000fe40000010217 */
[----:B------:R-:W-:-:S04]  /*02f0*/  IADD3 R2, P0, R3, 0xfb0000, RZ ;  /* 0x00fb000003027810 */ /* 0x000fc80007f1e0ff */
[----:B------:R-:W-:Y:S01]  /*0300*/  SEL R2, R2, R3, !P1 ;  /* 0x0000000302027207 */ /* 0x000fe20004800000 */
[----:B------:R-:W-:-:S03]  /*0310*/  IMAD.X R3, RZ, RZ, R22, P0 ;  /* 0x000000ffff037224 */ /* 0x000fc600000e0616 */
[----:B------:R-:W-:Y:S02]  /*0320*/  LEA R31, P0, R2, c[0x0][0x168], 0x2 ;  /* 0x00005a00021f7a11 */ /* 0x000fe400078010ff */
[----:B------:R-:W-:Y:S02]  /*0330*/  SEL R3, R3, R22, !P1 ;  /* 0x0000001603037207 */ /* 0x000fe40004800000 */
[----:B------:R-:W-:Y:S02]  /*0340*/  LEA R30, P1, R30, R31, 0x2 ;  /* 0x0000001f1e1e7211 */ /* 0x000fe400078210ff */
[----:B------:R-:W-:-:S04]  /*0350*/  LEA.HI.X R2, R2, c[0x0][0x16c], R3, 0x2, P0 ;  /* 0x00005b0002027a11 */ /* 0x000fc800000f1403 */
[----:B------:R-:W-:-:S05]  /*0360*/  IADD3.X R31, RZ, R2, RZ, P1, !PT ;  /* 0x00000002ff1f7210 */ /* 0x000fca0000ffe4ff */
[----:B------:R-:W2:Y:S01]  /*0370*/  LDG.E.128 R4, [R30.64] ;  /* 0x000000041e047981 */ /* 0x000ea2000c1e1d00 */
[C---:B------:R-:W-:Y:S02]  /*0380*/  LOP3.LUT P0, RZ, R29.reuse, 0x1f, RZ, 0xc0, !PT ;  /* 0x0000001f1dff7812 */ /* 0x040fe4000780c0ff */
[----:B------:R-:W-:Y:S01]  /*0390*/  ISETP.GE.U32.AND P1, PT, R29, 0x4, PT ;  /* 0x000000041d00780c */ /* 0x000fe20003f26070 */
[----:B--2--5:R-:W-:Y:S01]  /*03a0*/  FADD R5, R25, R5 ;  /* 0x0000000519057221 */ /* 0x024fe20000000000 */
[----:B------:R-:W-:Y:S01]  /*03b0*/  FADD R4, R24, R4 ;  /* 0x0000000418047221 */ /* 0x000fe20000000000 */
[----:B------:R-:W-:Y:S01]  /*03c0*/  FADD R6, R26, R6 ;  /* 0x000000061a067221 */ /* 0x000fe20000000000 */
[----:B------:R-:W-:Y:S01]  /*03d0*/  FADD R7, R27, R7 ;  /* 0x000000071b077221 */ /* 0x000fe20000000000 */
[----:B------:R-:W-:-:S04]  /*03e0*/  FMUL R3, R5, R5 ;  /* 0x0000000505037220 */ /* 0x000fc80000400000 */
[----:B------:R-:W-:-:S04]  /*03f0*/  FFMA R3, R4, R4, R3 ;  /* 0x0000000404037223 */ /* 0x000fc80000000003 */
[----:B------:R-:W-:-:S04]  /*0400*/  FFMA R2, R6, R6, R3 ;  /* 0x0000000606027223 */ /* 0x000fc80000000003 */
[----:B------:R-:W-:-:S05]  /*0410*/  FFMA R2, R7, R7, R2 ;  /* 0x0000000707027223 */ /* 0x000fca0000000002 */
[----:B------:R-:W0:Y:S02]  /*0420*/  SHFL.BFLY PT, R3, R2, 0x10, 0x1f ;  /* 0x0e001f0002037f89 */ /* 0x000e2400000e0000 */
[----:B0-----:R-:W-:Y:S01]  /*0430*/  FADD R3, R2, R3 ;  /* 0x0000000302037221 */ /* 0x001fe20000000000 */
[----:B------:R-:W-:-:S04]  /*0440*/  SHF.R.U32.HI R2, RZ, 0x3, R29 ;  /* 0x00000003ff027819 */ /* 0x000fc8000001161d */
[----:B------:R-:W0:Y:S01]  /*0450*/  SHFL.BFLY PT, R8, R3, 0x8, 0x1f ;  /* 0x0d001f0003087f89 */ /* 0x000e2200000e0000 */
[----:B------:R-:W-:Y:S01]  /*0460*/  LOP3.LUT R2, R2, 0xc, RZ, 0xc0, !PT ;  /* 0x0000000c02027812 */ /* 0x000fe200078ec0ff */
[----:B0-----:R-:W-:-:S05]  /*0470*/  FADD R8, R3, R8 ;  /* 0x0000000803087221 */ /* 0x001fca0000000000 */
[----:B------:R-:W0:Y:S02]  /*0480*/  SHFL.BFLY PT, R9, R8, 0x4, 0x1f ;  /* 0x0c801f0008097f89 */ /* 0x000e2400000e0000 */
[----:B0-----:R-:W-:-:S05]  /*0490*/  FADD R9, R8, R9 ;  /* 0x0000000908097221 */ /* 0x001fca0000000000 */
[----:B------:R-:W0:Y:S02]  /*04a0*/  SHFL.BFLY PT, R10, R9, 0x2, 0x1f ;  /* 0x0c401f00090a7f89 */ /* 0x000e2400000e0000 */
[----:B0-----:R-:W-:-:S05]  /*04b0*/  FADD R10, R9, R10 ;  /* 0x0000000a090a7221 */ /* 0x001fca0000000000 */
[----:B------:R-:W0:Y:S02]  /*04c0*/  SHFL.BFLY PT, R11, R10, 0x1, 0x1f ;  /* 0x0c201f000a0b7f89 */ /* 0x000e2400000e0000 */
[----:B0-----:R-:W-:-:S05]  /*04d0*/  FADD R11, R10, R11 ;  /* 0x0000000b0a0b7221 */ /* 0x001fca0000000000 */
[----:B------:R0:W-:Y:S04]  /*04e0*/  @!P0 STS [R2], R11 ;  /* 0x0000000b02008388 */ /* 0x0001e80000000800 */
[----:B------:R-:W-:Y:S01]  /*04f0*/  BAR.SYNC.DEFER_BLOCKING 0x0 ;  /* 0x0000000000007b1d */ /* 0x000fe20000010000 */
[----:B------:R-:W-:Y:S01]  /*0500*/  ISETP.NE.AND P0, PT, R29, RZ, PT ;  /* 0x000000ff1d00720c */ /* 0x000fe20003f05270 */
[----:B0-----:R-:W-:Y:S01]  /*0510*/  IMAD.MOV.U32 R2, RZ, RZ, 0x3b000000 ;  /* 0x3b000000ff027424 */ /* 0x001fe200078e00ff */
[----:B------:R-:W-:-:S03]  /*0520*/  SHF.R.S32.HI R11, RZ, 0x1f, R28 ;  /* 0x0000001fff0b7819 */ /* 0x000fc6000001141c */
[----:B------:R-:W0:Y:S04]  /*0530*/  @!P1 LDS R0, [R29.X4] ;  /* 0x000000001d009984 */ /* 0x000e280000004800 */
[----:B0-----:R-:W0:Y:S02]  /*0540*/  SHFL.BFLY PT, R3, R0, 0x2, 0x1f ;  /* 0x0c401f0000037f89 */ /* 0x001e2400000e0000 */
[----:B0-----:R-:W-:-:S05]  /*0550*/  FADD R3, R0, R3 ;  /* 0x0000000300037221 */ /* 0x001fca0000000000 */
[----:B------:R-:W0:Y:S02]  /*0560*/  SHFL.BFLY PT, R8, R3, 0x1, 0x1f ;  /* 0x0c201f0003087f89 */ /* 0x000e2400000e0000 */
[----:B0-----:R-:W-:-:S05]  /*0570*/  FADD R8, R3, R8 ;  /* 0x0000000803087221 */ /* 0x001fca0000000000 */
[----:B------:R-:W-:Y:S04]  /*0580*/  @!P0 STS [R29.X4], R8 ;  /* 0x000000081d008388 */ /* 0x000fe80000004800 */
[----:B------:R-:W-:Y:S06]  /*0590*/  BAR.SYNC.DEFER_BLOCKING 0x0 ;  /* 0x0000000000007b1d */ /* 0x000fec0000010000 */
[----:B------:R-:W0:Y:S02]  /*05a0*/  LDS R9, [RZ] ;  /* 0x00000000ff097984 */ /* 0x000e240000000800 */
[----:B0-----:R-:W-:-:S04]  /*05b0*/  FADD R9, RZ, R9 ;  /* 0x00000009ff097221 */ /* 0x001fc80000000000 */
[----:B------:R-:W-:Y:S01]  /*05c0*/  FFMA R9, R9, R2, 9.9999999747524270788e-07 ;  /* 0x358637bd09097423 */ /* 0x000fe20000000002 */
[----:B------:R-:W-:-:S04]  /*05d0*/  LEA R2, P0, R28, c[0x0][0x180], 0x2 ;  /* 0x000060001c027a11 */ /* 0x000fc800078010ff */
[----:B------:R-:W-:Y:S01]  /*05e0*/  LEA.HI.X R3, R28, c[0x0][0x184], R11, 0x2, P0 ;  /* 0x000061001c037a11 */ /* 0x000fe200000f140b */
[----:B------:R-:W0:Y:S02]  /*05f0*/  MUFU.RSQ R9, R9 ;  /* 0x0000000900097308 */ /* 0x000e240000001400 */
[-C--:B0-----:R-:W-:Y:S01]  /*0600*/  FMUL R11, R4, R9.reuse ;  /* 0x00000009040b7220 */ /* 0x081fe20000400000 */
[-C--:B------:R-:W-:Y:S01]  /*0610*/  FMUL R0, R5, R9.reuse ;  /* 0x0000000905007220 */ /* 0x080fe20000400000 */
[-C--:B------:R-:W-:Y:S01]  /*0620*/  FMUL R5, R6, R9.reuse ;  /* 0x0000000906057220 */ /* 0x080fe20000400000 */
[----:B------:R-:W-:Y:S01]  /*0630*/  FMUL R4, R7, R9 ;  /* 0x0000000907047220 */ /* 0x000fe20000400000 */
[----:B------:R-:W-:Y:S01]  /*0640*/  FMUL R16, R16, R11 ;  /* 0x0000000b10107220 */ /* 0x000fe20000400000 */
[----:B------:R-:W-:Y:S01]  /*0650*/  FMUL R17, R17, R0 ;  /* 0x0000000011117220 */ /* 0x000fe20000400000 */
[----:B------:R-:W-:Y:S01]  /*0660*/  FMUL R18, R18, R5 ;  /* 0x0000000512127220 */ /* 0x000fe20000400000 */
[----:B------:R-:W-:-:S05]  /*0670*/  FMUL R19, R19, R4 ;  /* 0x0000000413137220 */ /* 0x000fca0000400000 */
[----:B------:R-:W-:Y:S01]  /*0680*/  STG.E.128 [R2.64], R16 ;  /* 0x0000001002007986 */ /* 0x000fe2000c101d04 */
[----:B------:R-:W-:Y:S05]  /*0690*/  EXIT ;  /* 0x000000000000794d */ /* 0x000fea0003800000 */
.L_x_1:
[----:B------:R-:W-:-:S00]  /*06a0*/  BRA `(.L_x_1) ;  /* 0xfffffff000007947 */ /* 0x000fc0000383ffff */
[----:B------:R-:W-:-:S00]  /*06b0*/  NOP ;  /* 0x0000000000007918 */ /* 0x000fc00000000000 */
        /* <DEDUP_REMOVED lines=12> */
.L_x_2:


//--------------------- .nv.global.init           --------------------------
	.section	.nv.global.init,"aw",@progbits
.nv.global.init:
	.type		assertFunc_0,@object
	.size		assertFunc_0,(_$_str - assertFunc_0)
assertFunc_0:
        /*0000*/ 	.byte	0x75, 0x6e, 0x6b, 0x6e, 0x6f, 0x77, 0x6e, 0x00
	.type		_$_str,@object
	.size		_$_str,(assertMessage_0 - _$_str)
_$_str:
        /*0008*/ 	.byte	0x5f, 0x5f, 0x43, 0x55, 0x44, 0x41, 0x5f, 0x46, 0x54, 0x5a, 0x00
	.type		assertMessage_0,@object
	.size		assertMessage_0,(assertFile_0 - assertMessage_0)
assertMessage_0:
        /*0013*/ 	.byte	0x69, 0x6e, 0x64, 0x65, 0x78, 0x20, 0x6f, 0x75, 0x74, 0x20, 0x6f, 0x66, 0x20, 0x62, 0x6f, 0x75
        /*0023*/ 	.byte	0x6e, 0x64, 0x73, 0x3a, 0x20, 0x30, 0x20, 0x3c, 0x3d, 0x20, 0x74, 0x6d, 0x70, 0x34, 0x20, 0x3c
        /*0033*/ 	.byte	0x20, 0x33, 0x32, 0x31, 0x32, 0x38, 0x00
	.type		assertFile_0,@object
	.size		assertFile_0,(.L_1 - assertFile_0)
assertFile_0:
        /* <DEDUP_REMOVED lines=8> */
.L_1:


//--------------------- .nv.shared.triton_per_fused_add_embedding_mean_mul_pow_rsqrt_5 --------------------------
	.section	.nv.shared.triton_per_fused_add_embedding_mean_mul_pow_rsqrt_5,"aw",@nobits
	.sectionflags	@""
	.align	16


//--------------------- SYMBOLS --------------------------

	.type		__assertfail,@function
